	.headerflags	@"EF_CUDA_TEXMODE_UNIFIED EF_CUDA_64BIT_ADDRESS EF_CUDA_ACCELERATORS EF_CUDA_SM90 EF_CUDA_VIRTUAL_SM(EF_CUDA_SM90)"
	.elftype	@"ET_EXEC"


//--------------------- .nv.info                  --------------------------
	.section	.nv.info,"",@"SHT_CUDA_INFO"
	.align	4


	//----- nvinfo : EIATTR_REGCOUNT
	.align		4
        /*0000*/ 	.byte	0x04, 0x2f
        /*0002*/ 	.short	(.L_3 - .L_2)
	.align		4
.L_2:
        /*0004*/ 	.word	index@(triton_poi_fused__native_batch_norm_legit_no_training_relu_24)
        /*0008*/ 	.word	0x00000012


	//----- nvinfo : EIATTR_MIN_STACK_SIZE
	.align		4
.L_3:
        /*000c*/ 	.byte	0x04, 0x12
        /*000e*/ 	.short	(.L_5 - .L_4)
	.align		4
.L_4:
        /*0010*/ 	.word	index@(triton_poi_fused__native_batch_norm_legit_no_training_relu_24)
        /*0014*/ 	.word	0x00000000


	//----- nvinfo : EIATTR_FRAME_SIZE
	.align		4
.L_5:
        /*0018*/ 	.byte	0x04, 0x11
        /*001a*/ 	.short	(.L_7 - .L_6)
	.align		4
.L_6:
        /*001c*/ 	.word	index@(triton_poi_fused__native_batch_norm_legit_no_training_relu_24)
        /*0020*/ 	.word	0x00000000


	//----- nvinfo : EIATTR_MIN_STACK_SIZE
	.align		4
.L_7:
        /*0024*/ 	.byte	0x04, 0x12
        /*0026*/ 	.short	(.L_9 - .L_8)
	.align		4
.L_8:
        /*0028*/ 	.word	index@(triton_poi_fused__native_batch_norm_legit_no_training_relu_24)
        /*002c*/ 	.word	0x00000000
.L_9:


//--------------------- .nv.info.triton_poi_fused__native_batch_norm_legit_no_training_relu_24 --------------------------
	.section	.nv.info.triton_poi_fused__native_batch_norm_legit_no_training_relu_24,"",@"SHT_CUDA_INFO"
	.sectionflags	@""
	.align	4


	//----- nvinfo : EIATTR_CUDA_API_VERSION
	.align		4
        /*0000*/ 	.byte	0x04, 0x37
        /*0002*/ 	.short	(.L_11 - .L_10)
.L_10:
        /*0004*/ 	.word	0x0000007c


	//----- nvinfo : EIATTR_KPARAM_INFO
	.align		4
.L_11:
        /*0008*/ 	.byte	0x04, 0x17
        /*000a*/ 	.short	(.L_13 - .L_12)
.L_12:
        /*000c*/ 	.word	0x00000000
        /*0010*/ 	.short	0x0006
        /*0012*/ 	.short	0x0030
        /*0014*/ 	.byte	0x00, 0xf0, 0x11, 0x00


	//----- nvinfo : EIATTR_KPARAM_INFO
	.align		4
.L_13:
        /*0018*/ 	.byte	0x04, 0x17
        /*001a*/ 	.short	(.L_15 - .L_14)
.L_14:
        /*001c*/ 	.word	0x00000000
        /*0020*/ 	.short	0x0005
        /*0022*/ 	.short	0x0028
        /*0024*/ 	.byte	0x00, 0xf4, 0x21, 0x00


	//----- nvinfo : EIATTR_KPARAM_INFO
	.align		4
.L_15:
        /*0028*/ 	.byte	0x04, 0x17
        /*002a*/ 	.short	(.L_17 - .L_16)
.L_16:
        /*002c*/ 	.word	0x00000000
        /*0030*/ 	.short	0x0004
        /*0032*/ 	.short	0x0020
        /*0034*/ 	.byte	0x00, 0xf4, 0x21, 0x00


	//----- nvinfo : EIATTR_KPARAM_INFO
	.align		4
.L_17:
        /*0038*/ 	.byte	0x04, 0x17
        /*003a*/ 	.short	(.L_19 - .L_18)
.L_18:
        /*003c*/ 	.word	0x00000000
        /*0040*/ 	.short	0x0003
        /*0042*/ 	.short	0x0018
        /*0044*/ 	.byte	0x00, 0xf4, 0x21, 0x00


	//----- nvinfo : EIATTR_KPARAM_INFO
	.align		4
.L_19:
        /*0048*/ 	.byte	0x04, 0x17
        /*004a*/ 	.short	(.L_21 - .L_20)
.L_20:
        /*004c*/ 	.word	0x00000000
        /*0050*/ 	.short	0x0002
        /*0052*/ 	.short	0x0010
        /*0054*/ 	.byte	0x00, 0xf4, 0x21, 0x00


	//----- nvinfo : EIATTR_KPARAM_INFO
	.align		4
.L_21:
        /*0058*/ 	.byte	0x04, 0x17
        /*005a*/ 	.short	(.L_23 - .L_22)
.L_22:
        /*005c*/ 	.word	0x00000000
        /*0060*/ 	.short	0x0001
        /*0062*/ 	.short	0x0008
        /*0064*/ 	.byte	0x00, 0xf4, 0x21, 0x00


	//----- nvinfo : EIATTR_KPARAM_INFO
	.align		4
.L_23:
        /*0068*/ 	.byte	0x04, 0x17
        /*006a*/ 	.short	(.L_25 - .L_24)
.L_24:
        /*006c*/ 	.word	0x00000000
        /*0070*/ 	.short	0x0000
        /*0072*/ 	.short	0x0000
        /*0074*/ 	.byte	0x00, 0xf4, 0x21, 0x00


	//----- nvinfo : EIATTR_SPARSE_MMA_MASK
	.align		4
.L_25:
        /*0078*/ 	.byte	0x03, 0x50
        /*007a*/ 	.short	0x0000


	//----- nvinfo : EIATTR_MAXREG_COUNT
	.align		4
        /*007c*/ 	.byte	0x03, 0x1b
        /*007e*/ 	.short	0x00ff


	//----- nvinfo : EIATTR_EXIT_INSTR_OFFSETS
	.align		4
        /*0080*/ 	.byte	0x04, 0x1c
        /*0082*/ 	.short	(.L_27 - .L_26)


	//   ....[0]....
.L_26:
        /*0084*/ 	.word	0x000003d0


	//----- nvinfo : EIATTR_REQNTID
	.align		4
.L_27:
        /*0088*/ 	.byte	0x04, 0x10
        /*008a*/ 	.short	(.L_29 - .L_28)
.L_28:
        /*008c*/ 	.word	0x00000080
        /*0090*/ 	.word	0x00000001
        /*0094*/ 	.word	0x00000001


	//----- nvinfo : EIATTR_CBANK_PARAM_SIZE
	.align		4
.L_29:
        /*0098*/ 	.byte	0x03, 0x19
        /*009a*/ 	.short	0x0034


	//----- nvinfo : EIATTR_PARAM_CBANK
	.align		4
        /*009c*/ 	.byte	0x04, 0x0a
        /*009e*/ 	.short	(.L_31 - .L_30)
	.align		4
.L_30:
        /*00a0*/ 	.word	index@(.nv.constant0.triton_poi_fused__native_batch_norm_legit_no_training_relu_24)
        /*00a4*/ 	.short	0x0210
        /*00a6*/ 	.short	0x0034


	//----- nvinfo : EIATTR_SW_WAR
	.align		4
.L_31:
        /*00a8*/ 	.byte	0x04, 0x36
        /*00aa*/ 	.short	(.L_33 - .L_32)
.L_32:
        /*00ac*/ 	.word	0x00000008
.L_33:


//--------------------- .nv.callgraph             --------------------------
	.section	.nv.callgraph,"",@"SHT_CUDA_CALLGRAPH"
	.align	4
	.sectionentsize	8
	.align		4
        /*0000*/ 	.word	0x00000000
	.align		4
        /*0004*/ 	.word	0xffffffff
	.align		4
        /*0008*/ 	.word	0x00000000
	.align		4
        /*000c*/ 	.word	0xfffffffe
	.align		4
        /*0010*/ 	.word	0x00000000
	.align		4
        /*0014*/ 	.word	0xfffffffd
	.align		4
        /*0018*/ 	.word	0x00000000
	.align		4
        /*001c*/ 	.word	0xfffffffc


//--------------------- .nv.constant4             --------------------------
	.section	.nv.constant4,"a",@progbits
	.align	8
	.align		8
.nv.constant4:
        /*0000*/ 	.dword	_$_str
	.align		8
        /*0008*/ 	.dword	_$_str_$_2


//--------------------- .text.triton_poi_fused__native_batch_norm_legit_no_training_relu_24 --------------------------
	.section	.text.triton_poi_fused__native_batch_norm_legit_no_training_relu_24,"ax",@progbits
	.align	128
        .global         triton_poi_fused__native_batch_norm_legit_no_training_relu_24
        .type           triton_poi_fused__native_batch_norm_legit_no_training_relu_24,@function
        .size           triton_poi_fused__native_batch_norm_legit_no_training_relu_24,(.L_x_1 - triton_poi_fused__native_batch_norm_legit_no_training_relu_24)
        .other          triton_poi_fused__native_batch_norm_legit_no_training_relu_24,@"STO_CUDA_ENTRY STV_DEFAULT"
triton_poi_fused__native_batch_norm_legit_no_training_relu_24:
.text.triton_poi_fused__native_batch_norm_legit_no_training_relu_24:
[----:B------:R-:W-:Y:S01]  /*0000*/  LDC R1, c[0x0][0x28] ;  /* 0x00000a00ff017b82 */ /* 0x000fe20000000800 */
[----:B------:R-:W1:Y:S07]  /*0010*/  S2R R0, SR_TID.X ;  /* 0x0000000000007919 */ /* 0x000e6e0000002100 */
[----:B------:R-:W2:Y:S01]  /*0020*/  LDC.64 R2, c[0x0][0x220] ;  /* 0x00008800ff027b82 */ /* 0x000ea20000000a00 */
[----:B------:R-:W-:Y:S01]  /*0030*/  ULDC.64 UR4, c[0x0][0x208] ;  /* 0x0000820000047ab9 */ /* 0x000fe20000000a00 */
[----:B------:R-:W3:Y:S06]  /*0040*/  S2R R7, SR_CTAID.X ;  /* 0x0000000000077919 */ /* 0x000eec0000002500 */
[----:B------:R-:W4:Y:S08]  /*0050*/  LDC.64 R8, c[0x0][0x228] ;  /* 0x00008a00ff087b82 */ /* 0x000f300000000a00 */
[----:B------:R-:W5:Y:S01]  /*0060*/  LDC.64 R10, c[0x0][0x230] ;  /* 0x00008c00ff0a7b82 */ /* 0x000f620000000a00 */
[----:B-1----:R-:W-:-:S02]  /*0070*/  SHF.L.U32 R0, R0, 0x1, RZ ;  /* 0x0000000100007819 */ /* 0x002fc400000006ff */
[----:B---3--:R-:W-:Y:S02]  /*0080*/  SHF.R.S32.HI R5, RZ, 0x17, R7 ;  /* 0x00000017ff057819 */ /* 0x008fe40000011407 */
[----:B------:R-:W-:Y:S02]  /*0090*/  LOP3.LUT R0, R0, 0xfe, RZ, 0xc0, !PT ;  /* 0x000000fe00007812 */ /* 0x000fe400078ec0ff */
[----:B------:R-:W-:Y:S02]  /*00a0*/  SGXT R5, R5, 0x1 ;  /* 0x000000010505781a */ /* 0x000fe40000000200 */
[----:B------:R-:W-:Y:S02]  /*00b0*/  LEA R0, R7, R0, 0x8 ;  /* 0x0000000007007211 */ /* 0x000fe400078e40ff */
[----:B------:R-:W1:Y:S02]  /*00c0*/  LDC.64 R6, c[0x0][0x218] ;  /* 0x00008600ff067b82 */ /* 0x000e640000000a00 */
[----:B------:R-:W-:-:S04]  /*00d0*/  LEA.HI R5, R5, R0, RZ, 0x9 ;  /* 0x0000000005057211 */ /* 0x000fc800078f48ff */
[----:B------:R-:W-:-:S04]  /*00e0*/  LOP3.LUT R5, R5, 0xfffffe00, RZ, 0xc0, !PT ;  /* 0xfffffe0005057812 */ /* 0x000fc800078ec0ff */
[----:B------:R-:W-:Y:S02]  /*00f0*/  IADD3 R13, R0, -R5, RZ ;  /* 0x80000005000d7210 */ /* 0x000fe40007ffe0ff */
[----:B------:R-:W3:Y:S03]  /*0100*/  LDC.64 R4, c[0x0][0x210] ;  /* 0x00008400ff047b82 */ /* 0x000ee60000000a00 */
[----:B--2---:R-:W-:-:S06]  /*0110*/  IMAD.WIDE R2, R13, 0x4, R2 ;  /* 0x000000040d027825 */ /* 0x004fcc00078e0202 */
[----:B------:R-:W2:Y:S01]  /*0120*/  LDG.E.EL.64 R2, desc[UR4][R2.64] ;  /* 0x0000000402027981 */ /* 0x000ea2000c2e1b00 */
[----:B-1----:R-:W-:-:S04]  /*0130*/  IMAD.WIDE R6, R13, 0x4, R6 ;  /* 0x000000040d067825 */ /* 0x002fc800078e0206 */
[C---:B----4-:R-:W-:Y:S02]  /*0140*/  IMAD.WIDE R8, R13.reuse, 0x4, R8 ;  /* 0x000000040d087825 */ /* 0x050fe400078e0208 */
[----:B------:R-:W4:Y:S02]  /*0150*/  LDG.E.EL.64 R6, desc[UR4][R6.64] ;  /* 0x0000000406067981 */ /* 0x000f24000c2e1b00 */
[----:B-----5:R-:W-:Y:S02]  /*0160*/  IMAD.WIDE R10, R13, 0x4, R10 ;  /* 0x000000040d0a7825 */ /* 0x020fe400078e020a */
[----:B------:R-:W5:Y:S02]  /*0170*/  LDG.E.EL.64 R8, desc[UR4][R8.64] ;  /* 0x0000000408087981 */ /* 0x000f64000c2e1b00 */
[----:B---3--:R-:W-:Y:S02]  /*0180*/  IMAD.WIDE R4, R0, 0x4, R4 ;  /* 0x0000000400047825 */ /* 0x008fe400078e0204 */
[----:B------:R-:W5:Y:S04]  /*0190*/  LDG.E.EL.64 R10, desc[UR4][R10.64] ;  /* 0x000000040a0a7981 */ /* 0x000f68000c2e1b00 */
[----:B------:R-:W4:Y:S01]  /*01a0*/  LDG.E.64 R4, desc[UR4][R4.64] ;  /* 0x0000000404047981 */ /* 0x000f22000c1e1b00 */
[----:B------:R-:W-:Y:S01]  /*01b0*/  HFMA2.MMA R14, -RZ, RZ, 1.625, 0 ;  /* 0x3e800000ff0e7435 */ /* 0x000fe200000001ff */
[----:B--2---:R-:W-:Y:S01]  /*01c0*/  FADD R2, R2, 9.9999997473787516356e-06 ;  /* 0x3727c5ac02027421 */ /* 0x004fe20000000000 */
[----:B------:R-:W-:-:S03]  /*01d0*/  FADD R3, R3, 9.9999997473787516356e-06 ;  /* 0x3727c5ac03037421 */ /* 0x000fc60000000000 */
[----:B------:R-:W1:Y:S08]  /*01e0*/  MUFU.SQRT R12, R2 ;  /* 0x00000002000c7308 */ /* 0x000e700000002000 */
[----:B------:R2:W3:Y:S01]  /*01f0*/  MUFU.SQRT R13, R3 ;  /* 0x00000003000d7308 */ /* 0x0004e20000002000 */
[C---:B-1----:R-:W-:Y:S02]  /*0200*/  FSETP.GT.AND P0, PT, R12.reuse, 8.50705917302346158658e+37, PT ;  /* 0x7e8000000c00780b */ /* 0x042fe40003f04000 */
[----:B------:R-:W-:Y:S01]  /*0210*/  FSETP.GEU.AND P2, PT, R12, 1.175494350822287508e-38, PT ;  /* 0x008000000c00780b */ /* 0x000fe20003f4e000 */
[----:B--2---:R-:W1:Y:S01]  /*0220*/  LDC.64 R2, c[0x0][0x238] ;  /* 0x00008e00ff027b82 */ /* 0x004e620000000a00 */
[----:B---3--:R-:W-:-:S02]  /*0230*/  FSETP.GT.AND P1, PT, R13, 8.50705917302346158658e+37, PT ;  /* 0x7e8000000d00780b */ /* 0x008fc40003f24000 */
[----:B------:R-:W-:-:S07]  /*0240*/  FSETP.GEU.AND P3, PT, R13, 1.175494350822287508e-38, PT ;  /* 0x008000000d00780b */ /* 0x000fce0003f6e000 */
[----:B------:R-:W-:-:S04]  /*0250*/  @P0 FMUL R12, R12, 0.25 ;  /* 0x3e8000000c0c0820 */ /* 0x000fc80000400000 */
[----:B------:R-:W-:Y:S01]  /*0260*/  @!P2 FMUL R12, R12, 16777216 ;  /* 0x4b8000000c0ca820 */ /* 0x000fe20000400000 */
[----:B------:R-:W-:-:S04]  /*0270*/  @P1 FMUL R13, R13, 0.25 ;  /* 0x3e8000000d0d1820 */ /* 0x000fc80000400000 */
[----:B------:R-:W-:Y:S01]  /*0280*/  @!P3 FMUL R13, R13, 16777216 ;  /* 0x4b8000000d0db820 */ /* 0x000fe20000400000 */
[----:B------:R-:W2:Y:S01]  /*0290*/  MUFU.RCP R12, R12 ;  /* 0x0000000c000c7308 */ /* 0x000ea20000001000 */
[----:B------:R-:W-:-:S07]  /*02a0*/  FSEL R15, R14, 1, P0 ;  /* 0x3f8000000e0f7808 */ /* 0x000fce0000000000 */
[----:B------:R-:W3:Y:S01]  /*02b0*/  MUFU.RCP R13, R13 ;  /* 0x0000000d000d7308 */ /* 0x000ee20000001000 */
[----:B------:R-:W-:Y:S01]  /*02c0*/  FSEL R14, R14, 1, P1 ;  /* 0x3f8000000e0e7808 */ /* 0x000fe20000800000 */
[----:B------:R-:W-:-:S04]  /*02d0*/  @!P2 FMUL R15, R15, 16777216 ;  /* 0x4b8000000f0fa820 */ /* 0x000fc80000400000 */
[----:B------:R-:W-:Y:S01]  /*02e0*/  @!P3 FMUL R14, R14, 16777216 ;  /* 0x4b8000000e0eb820 */ /* 0x000fe20000400000 */
[----:B----4-:R-:W-:Y:S01]  /*02f0*/  FADD R5, R5, -R7 ;  /* 0x8000000705057221 */ /* 0x010fe20000000000 */
[----:B------:R-:W-:Y:S01]  /*0300*/  FADD R4, R4, -R6 ;  /* 0x8000000604047221 */ /* 0x000fe20000000000 */
[----:B--2---:R-:W-:Y:S01]  /*0310*/  FMUL R15, R12, R15 ;  /* 0x0000000f0c0f7220 */ /* 0x004fe20000400000 */
[----:B---3--:R-:W-:-:S03]  /*0320*/  FMUL R14, R13, R14 ;  /* 0x0000000e0d0e7220 */ /* 0x008fc60000400000 */
[----:B------:R-:W-:Y:S01]  /*0330*/  FMUL R15, R4, R15 ;  /* 0x0000000f040f7220 */ /* 0x000fe20000400000 */
[----:B------:R-:W-:-:S03]  /*0340*/  FMUL R14, R5, R14 ;  /* 0x0000000e050e7220 */ /* 0x000fc60000400000 */
[----:B-----5:R-:W-:Y:S01]  /*0350*/  FFMA R8, R8, R15, R10 ;  /* 0x0000000f08087223 */ /* 0x020fe2000000000a */
[----:B------:R-:W-:-:S04]  /*0360*/  FFMA R9, R9, R14, R11 ;  /* 0x0000000e09097223 */ /* 0x000fc8000000000b */
[----:B------:R-:W-:Y:S02]  /*0370*/  FSETP.GEU.AND P0, PT, R8, RZ, PT ;  /* 0x000000ff0800720b */ /* 0x000fe40003f0e000 */
[C---:B------:R-:W-:Y:S01]  /*0380*/  FSETP.GEU.AND P1, PT, R9.reuse, RZ, PT ;  /* 0x000000ff0900720b */ /* 0x040fe20003f2e000 */
[----:B-1----:R-:W-:Y:S01]  /*0390*/  IMAD.WIDE R2, R0, 0x4, R2 ;  /* 0x0000000400027825 */ /* 0x002fe200078e0202 */
[----:B------:R-:W-:Y:S02]  /*03a0*/  FSEL R8, R8, RZ, P0 ;  /* 0x000000ff08087208 */ /* 0x000fe40000000000 */
[----:B------:R-:W-:-:S05]  /*03b0*/  FSEL R9, R9, RZ, P1 ;  /* 0x000000ff09097208 */ /* 0x000fca0000800000 */
[----:B------:R-:W-:Y:S01]  /*03c0*/  STG.E.64 desc[UR4][R2.64], R8 ;  /* 0x0000000802007986 */ /* 0x000fe2000c101b04 */
[----:B------:R-:W-:Y:S05]  /*03d0*/  EXIT ;  /* 0x000000000000794d */ /* 0x000fea0003800000 */
.L_x_0:
[----:B------:R-:W-:-:S00]  /*03e0*/  BRA `(.L_x_0) ;  /* 0xfffffffc00fc7947 */ /* 0x000fc0000383ffff */
[----:B------:R-:W-:-:S00]  /*03f0*/  NOP ;  /* 0x0000000000007918 */ /* 0x000fc00000000000 */
        /* <DEDUP_REMOVED lines=8> */
.L_x_1:


//--------------------- .nv.global.init           --------------------------
	.section	.nv.global.init,"aw",@progbits
.nv.global.init:
	.type		_$_str,@object
	.size		_$_str,(_$_str_$_2 - _$_str)
_$_str:
        /*0000*/ 	.byte	0x5f, 0x5f, 0x43, 0x55, 0x44, 0x41, 0x5f, 0x46, 0x54, 0x5a, 0x00
	.type		_$_str_$_2,@object
	.size		_$_str_$_2,(.L_1 - _$_str_$_2)
_$_str_$_2:
        /*000b*/ 	.byte	0x5f, 0x5f, 0x43, 0x55, 0x44, 0x41, 0x5f, 0x50, 0x52, 0x45, 0x43, 0x5f, 0x53, 0x51, 0x52, 0x54
        /*001b*/ 	.byte	0x00
.L_1:


//--------------------- .nv.constant0.triton_poi_fused__native_batch_norm_legit_no_training_relu_24 --------------------------
	.section	.nv.constant0.triton_poi_fused__native_batch_norm_legit_no_training_relu_24,"a",@progbits
	.sectionflags	@""
	.align	4
.nv.constant0.triton_poi_fused__native_batch_norm_legit_no_training_relu_24:
	.zero		580
